//
// Generated by NVIDIA NVVM Compiler
//
// Compiler Build ID: CL-36424714
// Cuda compilation tools, release 13.0, V13.0.88
// Based on NVVM 20.0.0
//

.version 9.0
.target sm_100
.address_size 64

	// .globl	_ZN3cub18CUB_300001_SM_10006detail11EmptyKernelIvEEvv
.global .align 1 .b8 _ZN40_INTERNAL_a7d7514c_4_k_cu_b1a131d2_842234cuda3std3__45__cpo5beginE[1];
.global .align 1 .b8 _ZN40_INTERNAL_a7d7514c_4_k_cu_b1a131d2_842234cuda3std3__45__cpo3endE[1];
.global .align 1 .b8 _ZN40_INTERNAL_a7d7514c_4_k_cu_b1a131d2_842234cuda3std3__45__cpo6cbeginE[1];
.global .align 1 .b8 _ZN40_INTERNAL_a7d7514c_4_k_cu_b1a131d2_842234cuda3std3__45__cpo4cendE[1];
.global .align 1 .b8 _ZN40_INTERNAL_a7d7514c_4_k_cu_b1a131d2_842234cuda3std3__45__cpo6rbeginE[1];
.global .align 1 .b8 _ZN40_INTERNAL_a7d7514c_4_k_cu_b1a131d2_842234cuda3std3__45__cpo4rendE[1];
.global .align 1 .b8 _ZN40_INTERNAL_a7d7514c_4_k_cu_b1a131d2_842234cuda3std3__45__cpo7crbeginE[1];
.global .align 1 .b8 _ZN40_INTERNAL_a7d7514c_4_k_cu_b1a131d2_842234cuda3std3__45__cpo5crendE[1];
.global .align 1 .b8 _ZN40_INTERNAL_a7d7514c_4_k_cu_b1a131d2_842234cuda3std3__442_GLOBAL__N__a7d7514c_4_k_cu_b1a131d2_842236ignoreE[1];
.global .align 1 .b8 _ZN40_INTERNAL_a7d7514c_4_k_cu_b1a131d2_842234cuda3std3__419piecewise_constructE[1];
.global .align 1 .b8 _ZN40_INTERNAL_a7d7514c_4_k_cu_b1a131d2_842234cuda3std3__48in_placeE[1];
.global .align 1 .b8 _ZN40_INTERNAL_a7d7514c_4_k_cu_b1a131d2_842234cuda3std3__420unreachable_sentinelE[1];
.global .align 1 .b8 _ZN40_INTERNAL_a7d7514c_4_k_cu_b1a131d2_842234cuda3std3__47nulloptE[1];
.global .align 1 .b8 _ZN40_INTERNAL_a7d7514c_4_k_cu_b1a131d2_842234cuda3std3__48unexpectE[1];
.global .align 1 .b8 _ZN40_INTERNAL_a7d7514c_4_k_cu_b1a131d2_842234cuda3std6ranges3__45__cpo4swapE[1];
.global .align 1 .b8 _ZN40_INTERNAL_a7d7514c_4_k_cu_b1a131d2_842234cuda3std6ranges3__45__cpo9iter_moveE[1];
.global .align 1 .b8 _ZN40_INTERNAL_a7d7514c_4_k_cu_b1a131d2_842234cuda3std6ranges3__45__cpo5beginE[1];
.global .align 1 .b8 _ZN40_INTERNAL_a7d7514c_4_k_cu_b1a131d2_842234cuda3std6ranges3__45__cpo3endE[1];
.global .align 1 .b8 _ZN40_INTERNAL_a7d7514c_4_k_cu_b1a131d2_842234cuda3std6ranges3__45__cpo6cbeginE[1];
.global .align 1 .b8 _ZN40_INTERNAL_a7d7514c_4_k_cu_b1a131d2_842234cuda3std6ranges3__45__cpo4cendE[1];
.global .align 1 .b8 _ZN40_INTERNAL_a7d7514c_4_k_cu_b1a131d2_842234cuda3std6ranges3__45__cpo7advanceE[1];
.global .align 1 .b8 _ZN40_INTERNAL_a7d7514c_4_k_cu_b1a131d2_842234cuda3std6ranges3__45__cpo9iter_swapE[1];
.global .align 1 .b8 _ZN40_INTERNAL_a7d7514c_4_k_cu_b1a131d2_842234cuda3std6ranges3__45__cpo4nextE[1];
.global .align 1 .b8 _ZN40_INTERNAL_a7d7514c_4_k_cu_b1a131d2_842234cuda3std6ranges3__45__cpo4prevE[1];
.global .align 1 .b8 _ZN40_INTERNAL_a7d7514c_4_k_cu_b1a131d2_842234cuda3std6ranges3__45__cpo4dataE[1];
.global .align 1 .b8 _ZN40_INTERNAL_a7d7514c_4_k_cu_b1a131d2_842234cuda3std6ranges3__45__cpo5cdataE[1];
.global .align 1 .b8 _ZN40_INTERNAL_a7d7514c_4_k_cu_b1a131d2_842234cuda3std6ranges3__45__cpo4sizeE[1];
.global .align 1 .b8 _ZN40_INTERNAL_a7d7514c_4_k_cu_b1a131d2_842234cuda3std6ranges3__45__cpo5ssizeE[1];
.global .align 1 .b8 _ZN40_INTERNAL_a7d7514c_4_k_cu_b1a131d2_842234cuda3std6ranges3__45__cpo8distanceE[1];
.global .align 1 .b8 _ZN40_INTERNAL_a7d7514c_4_k_cu_b1a131d2_842236thrust24THRUST_300001_SM_1000_NS6system6detail10sequential3seqE[1];
.global .align 1 .b8 _ZN40_INTERNAL_a7d7514c_4_k_cu_b1a131d2_842236thrust24THRUST_300001_SM_1000_NS12placeholders2_1E[1];
.global .align 1 .b8 _ZN40_INTERNAL_a7d7514c_4_k_cu_b1a131d2_842236thrust24THRUST_300001_SM_1000_NS12placeholders2_2E[1];
.global .align 1 .b8 _ZN40_INTERNAL_a7d7514c_4_k_cu_b1a131d2_842236thrust24THRUST_300001_SM_1000_NS12placeholders2_3E[1];
.global .align 1 .b8 _ZN40_INTERNAL_a7d7514c_4_k_cu_b1a131d2_842236thrust24THRUST_300001_SM_1000_NS12placeholders2_4E[1];
.global .align 1 .b8 _ZN40_INTERNAL_a7d7514c_4_k_cu_b1a131d2_842236thrust24THRUST_300001_SM_1000_NS12placeholders2_5E[1];
.global .align 1 .b8 _ZN40_INTERNAL_a7d7514c_4_k_cu_b1a131d2_842236thrust24THRUST_300001_SM_1000_NS12placeholders2_6E[1];
.global .align 1 .b8 _ZN40_INTERNAL_a7d7514c_4_k_cu_b1a131d2_842236thrust24THRUST_300001_SM_1000_NS12placeholders2_7E[1];
.global .align 1 .b8 _ZN40_INTERNAL_a7d7514c_4_k_cu_b1a131d2_842236thrust24THRUST_300001_SM_1000_NS12placeholders2_8E[1];
.global .align 1 .b8 _ZN40_INTERNAL_a7d7514c_4_k_cu_b1a131d2_842236thrust24THRUST_300001_SM_1000_NS12placeholders2_9E[1];
.global .align 1 .b8 _ZN40_INTERNAL_a7d7514c_4_k_cu_b1a131d2_842236thrust24THRUST_300001_SM_1000_NS12placeholders3_10E[1];

.visible .entry _ZN3cub18CUB_300001_SM_10006detail11EmptyKernelIvEEvv()
{


	ret;

}


// ===== COMPILED SASS (sm_100) =====

	.target	sm_100

	.elftype	@"ET_EXEC"


//--------------------- .note.nv.tkinfo           --------------------------
	.section	.note.nv.tkinfo,"",@"SHT_NOTE"
	.sectionflags	@"SHF_NOTE_NV_TKINFO"
	.tkinfo
        /*0018*/ 	.word	0x00000002
        /*0030*/ 	.string	""
        /*0030*/ 	.string	"ptxas"
        /*0030*/ 	.string	"Cuda compilation tools, release 13.0, V13.0.88"
        /*0030*/ 	.string	"Build cuda_13.0.r13.0/compiler.36424714_0"
        /*0030*/ 	.string	"-arch sm_100 -m 64 "



//--------------------- .note.nv.cuinfo           --------------------------
	.section	.note.nv.cuinfo,"",@"SHT_NOTE"
	.sectionflags	@"SHF_NOTE_NV_CUINFO"
        /*0018*/ 	.short	0x0002
        /*001a*/ 	.short	0x0064
        /*001c*/ 	.short	0x0082
	.zero		2


//--------------------- .nv.info                  --------------------------
	.section	.nv.info,"",@"SHT_CUDA_INFO"
	.align	4


	//----- nvinfo : EIATTR_REGCOUNT
	.align		4
        /*0000*/ 	.byte	0x04, 0x2f
        /*0002*/ 	.short	(.L_41 - .L_40)
	.align		4
.L_40:
        /*0004*/ 	.word	index@(_ZN3cub18CUB_300001_SM_10006detail11EmptyKernelIvEEvv)
        /*0008*/ 	.word	0x00000004


	//----- nvinfo : EIATTR_FRAME_SIZE
	.align		4
.L_41:
        /*000c*/ 	.byte	0x04, 0x11
        /*000e*/ 	.short	(.L_43 - .L_42)
	.align		4
.L_42:
        /*0010*/ 	.word	index@(_ZN3cub18CUB_300001_SM_10006detail11EmptyKernelIvEEvv)
        /*0014*/ 	.word	0x00000000


	//----- nvinfo : EIATTR_MIN_STACK_SIZE
	.align		4
.L_43:
        /*0018*/ 	.byte	0x04, 0x12
        /*001a*/ 	.short	(.L_45 - .L_44)
	.align		4
.L_44:
        /*001c*/ 	.word	index@(_ZN3cub18CUB_300001_SM_10006detail11EmptyKernelIvEEvv)
        /*0020*/ 	.word	0x00000000
.L_45:


//--------------------- .nv.compat                --------------------------
	.section	.nv.compat,"",@"SHT_CUDA_COMPAT_INFO"
	.align	4
        /*0000*/ 	.byte	0x02, 0x09, 0x00, 0x00, 0x02, 0x02, 0x01, 0x00, 0x02, 0x05, 0x05, 0x00, 0x03, 0x07, 0x01, 0x01
        /*0010*/ 	.byte	0x02, 0x03, 0x00, 0x00, 0x02, 0x06, 0x01, 0x00, 0x04, 0x0b, 0x08, 0x00, 0x09, 0x00, 0x00, 0x00
        /*0020*/ 	.byte	0x00, 0x00, 0x00, 0x00


//--------------------- .nv.info._ZN3cub18CUB_300001_SM_10006detail11EmptyKernelIvEEvv --------------------------
	.section	.nv.info._ZN3cub18CUB_300001_SM_10006detail11EmptyKernelIvEEvv,"",@"SHT_CUDA_INFO"
	.sectionflags	@""
	.align	4


	//----- nvinfo : EIATTR_CUDA_API_VERSION
	.align		4
        /*0000*/ 	.byte	0x04, 0x37
        /*0002*/ 	.short	(.L_47 - .L_46)
.L_46:
        /*0004*/ 	.word	0x00000082


	//----- nvinfo : EIATTR_SPARSE_MMA_MASK
	.align		4
.L_47:
        /*0008*/ 	.byte	0x03, 0x50
        /*000a*/ 	.short	0x0000


	//----- nvinfo : EIATTR_MAXREG_COUNT
	.align		4
        /*000c*/ 	.byte	0x03, 0x1b
        /*000e*/ 	.short	0x00ff


	//----- nvinfo : EIATTR_MERCURY_ISA_VERSION
	.align		4
        /*0010*/ 	.byte	0x03, 0x5f
        /*0012*/ 	.short	0x0101


	//----- nvinfo : EIATTR_VRC_CTA_INIT_COUNT
	.align		4
        /*0014*/ 	.byte	0x02, 0x4a
	.zero		1
	.zero		1


	//----- nvinfo : EIATTR_EXIT_INSTR_OFFSETS
	.align		4
        /*0018*/ 	.byte	0x04, 0x1c
        /*001a*/ 	.short	(.L_49 - .L_48)


	//   ....[0]....
.L_48:
        /*001c*/ 	.word	0x00000010


	//----- nvinfo : EIATTR_SW_WAR
	.align		4
.L_49:
        /*0020*/ 	.byte	0x04, 0x36
        /*0022*/ 	.short	(.L_51 - .L_50)
.L_50:
        /*0024*/ 	.word	0x00000008
.L_51:


//--------------------- .nv.callgraph             --------------------------
	.section	.nv.callgraph,"",@"SHT_CUDA_CALLGRAPH"
	.align	4
	.sectionentsize	8
	.align		4
        /*0000*/ 	.word	0x00000000
	.align		4
        /*0004*/ 	.word	0xffffffff
	.align		4
        /*0008*/ 	.word	0x00000000
	.align		4
        /*000c*/ 	.word	0xfffffffe
	.align		4
        /*0010*/ 	.word	0x00000000
	.align		4
        /*0014*/ 	.word	0xfffffffd
	.align		4
        /*0018*/ 	.word	0x00000000
	.align		4
        /*001c*/ 	.word	0xfffffffc


//--------------------- .nv.constant4             --------------------------
	.section	.nv.constant4,"a",@progbits
	.align	8
	.align		8
.nv.constant4:
        /*0000*/ 	.dword	_ZN40_INTERNAL_a7d7514c_4_k_cu_b1a131d2_845764cuda3std3__45__cpo5beginE
	.align		8
        /*0008*/ 	.dword	_ZN40_INTERNAL_a7d7514c_4_k_cu_b1a131d2_845764cuda3std3__45__cpo3endE
	.align		8
        /*0010*/ 	.dword	_ZN40_INTERNAL_a7d7514c_4_k_cu_b1a131d2_845764cuda3std3__45__cpo6cbeginE
	.align		8
        /*0018*/ 	.dword	_ZN40_INTERNAL_a7d7514c_4_k_cu_b1a131d2_845764cuda3std3__45__cpo4cendE
	.align		8
        /*0020*/ 	.dword	_ZN40_INTERNAL_a7d7514c_4_k_cu_b1a131d2_845764cuda3std3__45__cpo6rbeginE
	.align		8
        /*0028*/ 	.dword	_ZN40_INTERNAL_a7d7514c_4_k_cu_b1a131d2_845764cuda3std3__45__cpo4rendE
	.align		8
        /*0030*/ 	.dword	_ZN40_INTERNAL_a7d7514c_4_k_cu_b1a131d2_845764cuda3std3__45__cpo7crbeginE
	.align		8
        /*0038*/ 	.dword	_ZN40_INTERNAL_a7d7514c_4_k_cu_b1a131d2_845764cuda3std3__45__cpo5crendE
	.align		8
        /*0040*/ 	.dword	_ZN40_INTERNAL_a7d7514c_4_k_cu_b1a131d2_845764cuda3std3__442_GLOBAL__N__a7d7514c_4_k_cu_b1a131d2_845766ignoreE
	.align		8
        /*0048*/ 	.dword	_ZN40_INTERNAL_a7d7514c_4_k_cu_b1a131d2_845764cuda3std3__419piecewise_constructE
	.align		8
        /*0050*/ 	.dword	_ZN40_INTERNAL_a7d7514c_4_k_cu_b1a131d2_845764cuda3std3__48in_placeE
	.align		8
        /*0058*/ 	.dword	_ZN40_INTERNAL_a7d7514c_4_k_cu_b1a131d2_845764cuda3std3__420unreachable_sentinelE
	.align		8
        /*0060*/ 	.dword	_ZN40_INTERNAL_a7d7514c_4_k_cu_b1a131d2_845764cuda3std3__47nulloptE
	.align		8
        /*0068*/ 	.dword	_ZN40_INTERNAL_a7d7514c_4_k_cu_b1a131d2_845764cuda3std3__48unexpectE
	.align		8
        /*0070*/ 	.dword	_ZN40_INTERNAL_a7d7514c_4_k_cu_b1a131d2_845764cuda3std6ranges3__45__cpo4swapE
	.align		8
        /*0078*/ 	.dword	_ZN40_INTERNAL_a7d7514c_4_k_cu_b1a131d2_845764cuda3std6ranges3__45__cpo9iter_moveE
	.align		8
        /*0080*/ 	.dword	_ZN40_INTERNAL_a7d7514c_4_k_cu_b1a131d2_845764cuda3std6ranges3__45__cpo5beginE
	.align		8
        /*0088*/ 	.dword	_ZN40_INTERNAL_a7d7514c_4_k_cu_b1a131d2_845764cuda3std6ranges3__45__cpo3endE
	.align		8
        /*0090*/ 	.dword	_ZN40_INTERNAL_a7d7514c_4_k_cu_b1a131d2_845764cuda3std6ranges3__45__cpo6cbeginE
	.align		8
        /*0098*/ 	.dword	_ZN40_INTERNAL_a7d7514c_4_k_cu_b1a131d2_845764cuda3std6ranges3__45__cpo4cendE
	.align		8
        /*00a0*/ 	.dword	_ZN40_INTERNAL_a7d7514c_4_k_cu_b1a131d2_845764cuda3std6ranges3__45__cpo7advanceE
	.align		8
        /*00a8*/ 	.dword	_ZN40_INTERNAL_a7d7514c_4_k_cu_b1a131d2_845764cuda3std6ranges3__45__cpo9iter_swapE
	.align		8
        /*00b0*/ 	.dword	_ZN40_INTERNAL_a7d7514c_4_k_cu_b1a131d2_845764cuda3std6ranges3__45__cpo4nextE
	.align		8
        /*00b8*/ 	.dword	_ZN40_INTERNAL_a7d7514c_4_k_cu_b1a131d2_845764cuda3std6ranges3__45__cpo4prevE
	.align		8
        /*00c0*/ 	.dword	_ZN40_INTERNAL_a7d7514c_4_k_cu_b1a131d2_845764cuda3std6ranges3__45__cpo4dataE
	.align		8
        /*00c8*/ 	.dword	_ZN40_INTERNAL_a7d7514c_4_k_cu_b1a131d2_845764cuda3std6ranges3__45__cpo5cdataE
	.align		8
        /*00d0*/ 	.dword	_ZN40_INTERNAL_a7d7514c_4_k_cu_b1a131d2_845764cuda3std6ranges3__45__cpo4sizeE
	.align		8
        /*00d8*/ 	.dword	_ZN40_INTERNAL_a7d7514c_4_k_cu_b1a131d2_845764cuda3std6ranges3__45__cpo5ssizeE
	.align		8
        /*00e0*/ 	.dword	_ZN40_INTERNAL_a7d7514c_4_k_cu_b1a131d2_845764cuda3std6ranges3__45__cpo8distanceE
	.align		8
        /*00e8*/ 	.dword	_ZN40_INTERNAL_a7d7514c_4_k_cu_b1a131d2_845766thrust24THRUST_300001_SM_1000_NS6system6detail10sequential3seqE
	.align		8
        /*00f0*/ 	.dword	_ZN40_INTERNAL_a7d7514c_4_k_cu_b1a131d2_845766thrust24THRUST_300001_SM_1000_NS12placeholders2_1E
	.align		8
        /*00f8*/ 	.dword	_ZN40_INTERNAL_a7d7514c_4_k_cu_b1a131d2_845766thrust24THRUST_300001_SM_1000_NS12placeholders2_2E
	.align		8
        /*0100*/ 	.dword	_ZN40_INTERNAL_a7d7514c_4_k_cu_b1a131d2_845766thrust24THRUST_300001_SM_1000_NS12placeholders2_3E
	.align		8
        /*0108*/ 	.dword	_ZN40_INTERNAL_a7d7514c_4_k_cu_b1a131d2_845766thrust24THRUST_300001_SM_1000_NS12placeholders2_4E
	.align		8
        /*0110*/ 	.dword	_ZN40_INTERNAL_a7d7514c_4_k_cu_b1a131d2_845766thrust24THRUST_300001_SM_1000_NS12placeholders2_5E
	.align		8
        /*0118*/ 	.dword	_ZN40_INTERNAL_a7d7514c_4_k_cu_b1a131d2_845766thrust24THRUST_300001_SM_1000_NS12placeholders2_6E
	.align		8
        /*0120*/ 	.dword	_ZN40_INTERNAL_a7d7514c_4_k_cu_b1a131d2_845766thrust24THRUST_300001_SM_1000_NS12placeholders2_7E
	.align		8
        /*0128*/ 	.dword	_ZN40_INTERNAL_a7d7514c_4_k_cu_b1a131d2_845766thrust24THRUST_300001_SM_1000_NS12placeholders2_8E
	.align		8
        /*0130*/ 	.dword	_ZN40_INTERNAL_a7d7514c_4_k_cu_b1a131d2_845766thrust24THRUST_300001_SM_1000_NS12placeholders2_9E
	.align		8
        /*0138*/ 	.dword	_ZN40_INTERNAL_a7d7514c_4_k_cu_b1a131d2_845766thrust24THRUST_300001_SM_1000_NS12placeholders3_10E


//--------------------- .text._ZN3cub18CUB_300001_SM_10006detail11EmptyKernelIvEEvv --------------------------
	.section	.text._ZN3cub18CUB_300001_SM_10006detail11EmptyKernelIvEEvv,"ax",@progbits
	.align	128
        .global         _ZN3cub18CUB_300001_SM_10006detail11EmptyKernelIvEEvv
        .type           _ZN3cub18CUB_300001_SM_10006detail11EmptyKernelIvEEvv,@function
        .size           _ZN3cub18CUB_300001_SM_10006detail11EmptyKernelIvEEvv,(.L_x_1 - _ZN3cub18CUB_300001_SM_10006detail11EmptyKernelIvEEvv)
        .other          _ZN3cub18CUB_300001_SM_10006detail11EmptyKernelIvEEvv,@"STO_CUDA_ENTRY STV_DEFAULT"
_ZN3cub18CUB_300001_SM_10006detail11EmptyKernelIvEEvv:
.text._ZN3cub18CUB_300001_SM_10006detail11EmptyKernelIvEEvv:
[----:B------:R-:W-:Y:S01]  /*0000*/  LDC R1, c[0x0][0x37c] ;  /* 0x0000df00ff017b82 */ /* 0x000fe20000000800 */
[----:B------:R-:W-:Y:S05]  /*0010*/  EXIT ;  /* 0x000000000000794d */ /* 0x000fea0003800000 */
.L_x_0:
[----:B------:R-:W-:-:S00]  /*0020*/  BRA `(.L_x_0) ;  /* 0xfffffffc00fc7947 */ /* 0x000fc0000383ffff */
[----:B------:R-:W-:-:S00]  /*0030*/  NOP ;  /* 0x0000000000007918 */ /* 0x000fc00000000000 */
        /* <DEDUP_REMOVED lines=12> */
.L_x_1:


//--------------------- .nv.shared.reserved.0     --------------------------
	.section	.nv.shared.reserved.0,"aw",@nobits
	.weak		__nv_reservedSMEM_offset_0_alias
	.size		__nv_reservedSMEM_offset_0_alias, 0, 64
	.other		__nv_reservedSMEM_offset_0_alias,@"STO_CUDA_RESERVED_SHARED STV_DEFAULT"
__nv_reservedSMEM_offset_0_alias:
	.zero		0
	.zero		64


//--------------------- .nv.global                --------------------------
	.section	.nv.global,"aw",@nobits
.nv.global:
	.type		_ZN40_INTERNAL_a7d7514c_4_k_cu_b1a131d2_845766thrust24THRUST_300001_SM_1000_NS12placeholders2_5E,@object
	.size		_ZN40_INTERNAL_a7d7514c_4_k_cu_b1a131d2_845766thrust24THRUST_300001_SM_1000_NS12placeholders2_5E,(_ZN40_INTERNAL_a7d7514c_4_k_cu_b1a131d2_845764cuda3std3__45__cpo6cbeginE - _ZN40_INTERNAL_a7d7514c_4_k_cu_b1a131d2_845766thrust24THRUST_300001_SM_1000_NS12placeholders2_5E)
_ZN40_INTERNAL_a7d7514c_4_k_cu_b1a131d2_845766thrust24THRUST_300001_SM_1000_NS12placeholders2_5E:
	.zero		1
	.type		_ZN40_INTERNAL_a7d7514c_4_k_cu_b1a131d2_845764cuda3std3__45__cpo6cbeginE,@object
	.size		_ZN40_INTERNAL_a7d7514c_4_k_cu_b1a131d2_845764cuda3std3__45__cpo6cbeginE,(_ZN40_INTERNAL_a7d7514c_4_k_cu_b1a131d2_845764cuda3std6ranges3__45__cpo6cbeginE - _ZN40_INTERNAL_a7d7514c_4_k_cu_b1a131d2_845764cuda3std3__45__cpo6cbeginE)
_ZN40_INTERNAL_a7d7514c_4_k_cu_b1a131d2_845764cuda3std3__45__cpo6cbeginE:
	.zero		1
	.type		_ZN40_INTERNAL_a7d7514c_4_k_cu_b1a131d2_845764cuda3std6ranges3__45__cpo6cbeginE,@object
	.size		_ZN40_INTERNAL_a7d7514c_4_k_cu_b1a131d2_845764cuda3std6ranges3__45__cpo6cbeginE,(_ZN40_INTERNAL_a7d7514c_4_k_cu_b1a131d2_845764cuda3std3__48in_placeE - _ZN40_INTERNAL_a7d7514c_4_k_cu_b1a131d2_845764cuda3std6ranges3__45__cpo6cbeginE)
_ZN40_INTERNAL_a7d7514c_4_k_cu_b1a131d2_845764cuda3std6ranges3__45__cpo6cbeginE:
	.zero		1
	.type		_ZN40_INTERNAL_a7d7514c_4_k_cu_b1a131d2_845764cuda3std3__48in_placeE,@object
	.size		_ZN40_INTERNAL_a7d7514c_4_k_cu_b1a131d2_845764cuda3std3__48in_placeE,(_ZN40_INTERNAL_a7d7514c_4_k_cu_b1a131d2_845764cuda3std6ranges3__45__cpo4sizeE - _ZN40_INTERNAL_a7d7514c_4_k_cu_b1a131d2_845764cuda3std3__48in_placeE)
_ZN40_INTERNAL_a7d7514c_4_k_cu_b1a131d2_845764cuda3std3__48in_placeE:
	.zero		1
	.type		_ZN40_INTERNAL_a7d7514c_4_k_cu_b1a131d2_845764cuda3std6ranges3__45__cpo4sizeE,@object
	.size		_ZN40_INTERNAL_a7d7514c_4_k_cu_b1a131d2_845764cuda3std6ranges3__45__cpo4sizeE,(_ZN40_INTERNAL_a7d7514c_4_k_cu_b1a131d2_845766thrust24THRUST_300001_SM_1000_NS12placeholders2_9E - _ZN40_INTERNAL_a7d7514c_4_k_cu_b1a131d2_845764cuda3std6ranges3__45__cpo4sizeE)
_ZN40_INTERNAL_a7d7514c_4_k_cu_b1a131d2_845764cuda3std6ranges3__45__cpo4sizeE:
	.zero		1
	.type		_ZN40_INTERNAL_a7d7514c_4_k_cu_b1a131d2_845766thrust24THRUST_300001_SM_1000_NS12placeholders2_9E,@object
	.size		_ZN40_INTERNAL_a7d7514c_4_k_cu_b1a131d2_845766thrust24THRUST_300001_SM_1000_NS12placeholders2_9E,(_ZN40_INTERNAL_a7d7514c_4_k_cu_b1a131d2_845764cuda3std3__45__cpo7crbeginE - _ZN40_INTERNAL_a7d7514c_4_k_cu_b1a131d2_845766thrust24THRUST_300001_SM_1000_NS12placeholders2_9E)
_ZN40_INTERNAL_a7d7514c_4_k_cu_b1a131d2_845766thrust24THRUST_300001_SM_1000_NS12placeholders2_9E:
	.zero		1
	.type		_ZN40_INTERNAL_a7d7514c_4_k_cu_b1a131d2_845764cuda3std3__45__cpo7crbeginE,@object
	.size		_ZN40_INTERNAL_a7d7514c_4_k_cu_b1a131d2_845764cuda3std3__45__cpo7crbeginE,(_ZN40_INTERNAL_a7d7514c_4_k_cu_b1a131d2_845764cuda3std6ranges3__45__cpo4nextE - _ZN40_INTERNAL_a7d7514c_4_k_cu_b1a131d2_845764cuda3std3__45__cpo7crbeginE)
_ZN40_INTERNAL_a7d7514c_4_k_cu_b1a131d2_845764cuda3std3__45__cpo7crbeginE:
	.zero		1
	.type		_ZN40_INTERNAL_a7d7514c_4_k_cu_b1a131d2_845764cuda3std6ranges3__45__cpo4nextE,@object
	.size		_ZN40_INTERNAL_a7d7514c_4_k_cu_b1a131d2_845764cuda3std6ranges3__45__cpo4nextE,(_ZN40_INTERNAL_a7d7514c_4_k_cu_b1a131d2_845764cuda3std6ranges3__45__cpo4swapE - _ZN40_INTERNAL_a7d7514c_4_k_cu_b1a131d2_845764cuda3std6ranges3__45__cpo4nextE)
_ZN40_INTERNAL_a7d7514c_4_k_cu_b1a131d2_845764cuda3std6ranges3__45__cpo4nextE:
	.zero		1
	.type		_ZN40_INTERNAL_a7d7514c_4_k_cu_b1a131d2_845764cuda3std6ranges3__45__cpo4swapE,@object
	.size		_ZN40_INTERNAL_a7d7514c_4_k_cu_b1a131d2_845764cuda3std6ranges3__45__cpo4swapE,(_ZN40_INTERNAL_a7d7514c_4_k_cu_b1a131d2_845766thrust24THRUST_300001_SM_1000_NS12placeholders2_1E - _ZN40_INTERNAL_a7d7514c_4_k_cu_b1a131d2_845764cuda3std6ranges3__45__cpo4swapE)
_ZN40_INTERNAL_a7d7514c_4_k_cu_b1a131d2_845764cuda3std6ranges3__45__cpo4swapE:
	.zero		1
	.type		_ZN40_INTERNAL_a7d7514c_4_k_cu_b1a131d2_845766thrust24THRUST_300001_SM_1000_NS12placeholders2_1E,@object
	.size		_ZN40_INTERNAL_a7d7514c_4_k_cu_b1a131d2_845766thrust24THRUST_300001_SM_1000_NS12placeholders2_1E,(_ZN40_INTERNAL_a7d7514c_4_k_cu_b1a131d2_845766thrust24THRUST_300001_SM_1000_NS12placeholders2_3E - _ZN40_INTERNAL_a7d7514c_4_k_cu_b1a131d2_845766thrust24THRUST_300001_SM_1000_NS12placeholders2_1E)
_ZN40_INTERNAL_a7d7514c_4_k_cu_b1a131d2_845766thrust24THRUST_300001_SM_1000_NS12placeholders2_1E:
	.zero		1
	.type		_ZN40_INTERNAL_a7d7514c_4_k_cu_b1a131d2_845766thrust24THRUST_300001_SM_1000_NS12placeholders2_3E,@object
	.size		_ZN40_INTERNAL_a7d7514c_4_k_cu_b1a131d2_845766thrust24THRUST_300001_SM_1000_NS12placeholders2_3E,(_ZN40_INTERNAL_a7d7514c_4_k_cu_b1a131d2_845764cuda3std3__45__cpo5beginE - _ZN40_INTERNAL_a7d7514c_4_k_cu_b1a131d2_845766thrust24THRUST_300001_SM_1000_NS12placeholders2_3E)
_ZN40_INTERNAL_a7d7514c_4_k_cu_b1a131d2_845766thrust24THRUST_300001_SM_1000_NS12placeholders2_3E:
	.zero		1
	.type		_ZN40_INTERNAL_a7d7514c_4_k_cu_b1a131d2_845764cuda3std3__45__cpo5beginE,@object
	.size		_ZN40_INTERNAL_a7d7514c_4_k_cu_b1a131d2_845764cuda3std3__45__cpo5beginE,(_ZN40_INTERNAL_a7d7514c_4_k_cu_b1a131d2_845764cuda3std6ranges3__45__cpo5beginE - _ZN40_INTERNAL_a7d7514c_4_k_cu_b1a131d2_845764cuda3std3__45__cpo5beginE)
_ZN40_INTERNAL_a7d7514c_4_k_cu_b1a131d2_845764cuda3std3__45__cpo5beginE:
	.zero		1
	.type		_ZN40_INTERNAL_a7d7514c_4_k_cu_b1a131d2_845764cuda3std6ranges3__45__cpo5beginE,@object
	.size		_ZN40_INTERNAL_a7d7514c_4_k_cu_b1a131d2_845764cuda3std6ranges3__45__cpo5beginE,(_ZN40_INTERNAL_a7d7514c_4_k_cu_b1a131d2_845764cuda3std3__442_GLOBAL__N__a7d7514c_4_k_cu_b1a131d2_845766ignoreE - _ZN40_INTERNAL_a7d7514c_4_k_cu_b1a131d2_845764cuda3std6ranges3__45__cpo5beginE)
_ZN40_INTERNAL_a7d7514c_4_k_cu_b1a131d2_845764cuda3std6ranges3__45__cpo5beginE:
	.zero		1
	.type		_ZN40_INTERNAL_a7d7514c_4_k_cu_b1a131d2_845764cuda3std3__442_GLOBAL__N__a7d7514c_4_k_cu_b1a131d2_845766ignoreE,@object
	.size		_ZN40_INTERNAL_a7d7514c_4_k_cu_b1a131d2_845764cuda3std3__442_GLOBAL__N__a7d7514c_4_k_cu_b1a131d2_845766ignoreE,(_ZN40_INTERNAL_a7d7514c_4_k_cu_b1a131d2_845764cuda3std6ranges3__45__cpo4dataE - _ZN40_INTERNAL_a7d7514c_4_k_cu_b1a131d2_845764cuda3std3__442_GLOBAL__N__a7d7514c_4_k_cu_b1a131d2_845766ignoreE)
_ZN40_INTERNAL_a7d7514c_4_k_cu_b1a131d2_845764cuda3std3__442_GLOBAL__N__a7d7514c_4_k_cu_b1a131d2_845766ignoreE:
	.zero		1
	.type		_ZN40_INTERNAL_a7d7514c_4_k_cu_b1a131d2_845764cuda3std6ranges3__45__cpo4dataE,@object
	.size		_ZN40_INTERNAL_a7d7514c_4_k_cu_b1a131d2_845764cuda3std6ranges3__45__cpo4dataE,(_ZN40_INTERNAL_a7d7514c_4_k_cu_b1a131d2_845766thrust24THRUST_300001_SM_1000_NS12placeholders2_7E - _ZN40_INTERNAL_a7d7514c_4_k_cu_b1a131d2_845764cuda3std6ranges3__45__cpo4dataE)
_ZN40_INTERNAL_a7d7514c_4_k_cu_b1a131d2_845764cuda3std6ranges3__45__cpo4dataE:
	.zero		1
	.type		_ZN40_INTERNAL_a7d7514c_4_k_cu_b1a131d2_845766thrust24THRUST_300001_SM_1000_NS12placeholders2_7E,@object
	.size		_ZN40_INTERNAL_a7d7514c_4_k_cu_b1a131d2_845766thrust24THRUST_300001_SM_1000_NS12placeholders2_7E,(_ZN40_INTERNAL_a7d7514c_4_k_cu_b1a131d2_845764cuda3std3__45__cpo6rbeginE - _ZN40_INTERNAL_a7d7514c_4_k_cu_b1a131d2_845766thrust24THRUST_300001_SM_1000_NS12placeholders2_7E)
_ZN40_INTERNAL_a7d7514c_4_k_cu_b1a131d2_845766thrust24THRUST_300001_SM_1000_NS12placeholders2_7E:
	.zero		1
	.type		_ZN40_INTERNAL_a7d7514c_4_k_cu_b1a131d2_845764cuda3std3__45__cpo6rbeginE,@object
	.size		_ZN40_INTERNAL_a7d7514c_4_k_cu_b1a131d2_845764cuda3std3__45__cpo6rbeginE,(_ZN40_INTERNAL_a7d7514c_4_k_cu_b1a131d2_845764cuda3std6ranges3__45__cpo7advanceE - _ZN40_INTERNAL_a7d7514c_4_k_cu_b1a131d2_845764cuda3std3__45__cpo6rbeginE)
_ZN40_INTERNAL_a7d7514c_4_k_cu_b1a131d2_845764cuda3std3__45__cpo6rbeginE:
	.zero		1
	.type		_ZN40_INTERNAL_a7d7514c_4_k_cu_b1a131d2_845764cuda3std6ranges3__45__cpo7advanceE,@object
	.size		_ZN40_INTERNAL_a7d7514c_4_k_cu_b1a131d2_845764cuda3std6ranges3__45__cpo7advanceE,(_ZN40_INTERNAL_a7d7514c_4_k_cu_b1a131d2_845764cuda3std3__47nulloptE - _ZN40_INTERNAL_a7d7514c_4_k_cu_b1a131d2_845764cuda3std6ranges3__45__cpo7advanceE)
_ZN40_INTERNAL_a7d7514c_4_k_cu_b1a131d2_845764cuda3std6ranges3__45__cpo7advanceE:
	.zero		1
	.type		_ZN40_INTERNAL_a7d7514c_4_k_cu_b1a131d2_845764cuda3std3__47nulloptE,@object
	.size		_ZN40_INTERNAL_a7d7514c_4_k_cu_b1a131d2_845764cuda3std3__47nulloptE,(_ZN40_INTERNAL_a7d7514c_4_k_cu_b1a131d2_845764cuda3std6ranges3__45__cpo8distanceE - _ZN40_INTERNAL_a7d7514c_4_k_cu_b1a131d2_845764cuda3std3__47nulloptE)
_ZN40_INTERNAL_a7d7514c_4_k_cu_b1a131d2_845764cuda3std3__47nulloptE:
	.zero		1
	.type		_ZN40_INTERNAL_a7d7514c_4_k_cu_b1a131d2_845764cuda3std6ranges3__45__cpo8distanceE,@object
	.size		_ZN40_INTERNAL_a7d7514c_4_k_cu_b1a131d2_845764cuda3std6ranges3__45__cpo8distanceE,(_ZN40_INTERNAL_a7d7514c_4_k_cu_b1a131d2_845766thrust24THRUST_300001_SM_1000_NS12placeholders2_6E - _ZN40_INTERNAL_a7d7514c_4_k_cu_b1a131d2_845764cuda3std6ranges3__45__cpo8distanceE)
_ZN40_INTERNAL_a7d7514c_4_k_cu_b1a131d2_845764cuda3std6ranges3__45__cpo8distanceE:
	.zero		1
	.type		_ZN40_INTERNAL_a7d7514c_4_k_cu_b1a131d2_845766thrust24THRUST_300001_SM_1000_NS12placeholders2_6E,@object
	.size		_ZN40_INTERNAL_a7d7514c_4_k_cu_b1a131d2_845766thrust24THRUST_300001_SM_1000_NS12placeholders2_6E,(_ZN40_INTERNAL_a7d7514c_4_k_cu_b1a131d2_845764cuda3std3__45__cpo4cendE - _ZN40_INTERNAL_a7d7514c_4_k_cu_b1a131d2_845766thrust24THRUST_300001_SM_1000_NS12placeholders2_6E)
_ZN40_INTERNAL_a7d7514c_4_k_cu_b1a131d2_845766thrust24THRUST_300001_SM_1000_NS12placeholders2_6E:
	.zero		1
	.type		_ZN40_INTERNAL_a7d7514c_4_k_cu_b1a131d2_845764cuda3std3__45__cpo4cendE,@object
	.size		_ZN40_INTERNAL_a7d7514c_4_k_cu_b1a131d2_845764cuda3std3__45__cpo4cendE,(_ZN40_INTERNAL_a7d7514c_4_k_cu_b1a131d2_845764cuda3std6ranges3__45__cpo4cendE - _ZN40_INTERNAL_a7d7514c_4_k_cu_b1a131d2_845764cuda3std3__45__cpo4cendE)
_ZN40_INTERNAL_a7d7514c_4_k_cu_b1a131d2_845764cuda3std3__45__cpo4cendE:
	.zero		1
	.type		_ZN40_INTERNAL_a7d7514c_4_k_cu_b1a131d2_845764cuda3std6ranges3__45__cpo4cendE,@object
	.size		_ZN40_INTERNAL_a7d7514c_4_k_cu_b1a131d2_845764cuda3std6ranges3__45__cpo4cendE,(_ZN40_INTERNAL_a7d7514c_4_k_cu_b1a131d2_845764cuda3std3__420unreachable_sentinelE - _ZN40_INTERNAL_a7d7514c_4_k_cu_b1a131d2_845764cuda3std6ranges3__45__cpo4cendE)
_ZN40_INTERNAL_a7d7514c_4_k_cu_b1a131d2_845764cuda3std6ranges3__45__cpo4cendE:
	.zero		1
	.type		_ZN40_INTERNAL_a7d7514c_4_k_cu_b1a131d2_845764cuda3std3__420unreachable_sentinelE,@object
	.size		_ZN40_INTERNAL_a7d7514c_4_k_cu_b1a131d2_845764cuda3std3__420unreachable_sentinelE,(_ZN40_INTERNAL_a7d7514c_4_k_cu_b1a131d2_845764cuda3std6ranges3__45__cpo5ssizeE - _ZN40_INTERNAL_a7d7514c_4_k_cu_b1a131d2_845764cuda3std3__420unreachable_sentinelE)
_ZN40_INTERNAL_a7d7514c_4_k_cu_b1a131d2_845764cuda3std3__420unreachable_sentinelE:
	.zero		1
	.type		_ZN40_INTERNAL_a7d7514c_4_k_cu_b1a131d2_845764cuda3std6ranges3__45__cpo5ssizeE,@object
	.size		_ZN40_INTERNAL_a7d7514c_4_k_cu_b1a131d2_845764cuda3std6ranges3__45__cpo5ssizeE,(_ZN40_INTERNAL_a7d7514c_4_k_cu_b1a131d2_845766thrust24THRUST_300001_SM_1000_NS12placeholders3_10E - _ZN40_INTERNAL_a7d7514c_4_k_cu_b1a131d2_845764cuda3std6ranges3__45__cpo5ssizeE)
_ZN40_INTERNAL_a7d7514c_4_k_cu_b1a131d2_845764cuda3std6ranges3__45__cpo5ssizeE:
	.zero		1
	.type		_ZN40_INTERNAL_a7d7514c_4_k_cu_b1a131d2_845766thrust24THRUST_300001_SM_1000_NS12placeholders3_10E,@object
	.size		_ZN40_INTERNAL_a7d7514c_4_k_cu_b1a131d2_845766thrust24THRUST_300001_SM_1000_NS12placeholders3_10E,(_ZN40_INTERNAL_a7d7514c_4_k_cu_b1a131d2_845764cuda3std3__45__cpo5crendE - _ZN40_INTERNAL_a7d7514c_4_k_cu_b1a131d2_845766thrust24THRUST_300001_SM_1000_NS12placeholders3_10E)
_ZN40_INTERNAL_a7d7514c_4_k_cu_b1a131d2_845766thrust24THRUST_300001_SM_1000_NS12placeholders3_10E:
	.zero		1
	.type		_ZN40_INTERNAL_a7d7514c_4_k_cu_b1a131d2_845764cuda3std3__45__cpo5crendE,@object
	.size		_ZN40_INTERNAL_a7d7514c_4_k_cu_b1a131d2_845764cuda3std3__45__cpo5crendE,(_ZN40_INTERNAL_a7d7514c_4_k_cu_b1a131d2_845764cuda3std6ranges3__45__cpo4prevE - _ZN40_INTERNAL_a7d7514c_4_k_cu_b1a131d2_845764cuda3std3__45__cpo5crendE)
_ZN40_INTERNAL_a7d7514c_4_k_cu_b1a131d2_845764cuda3std3__45__cpo5crendE:
	.zero		1
	.type		_ZN40_INTERNAL_a7d7514c_4_k_cu_b1a131d2_845764cuda3std6ranges3__45__cpo4prevE,@object
	.size		_ZN40_INTERNAL_a7d7514c_4_k_cu_b1a131d2_845764cuda3std6ranges3__45__cpo4prevE,(_ZN40_INTERNAL_a7d7514c_4_k_cu_b1a131d2_845764cuda3std6ranges3__45__cpo9iter_moveE - _ZN40_INTERNAL_a7d7514c_4_k_cu_b1a131d2_845764cuda3std6ranges3__45__cpo4prevE)
_ZN40_INTERNAL_a7d7514c_4_k_cu_b1a131d2_845764cuda3std6ranges3__45__cpo4prevE:
	.zero		1
	.type		_ZN40_INTERNAL_a7d7514c_4_k_cu_b1a131d2_845764cuda3std6ranges3__45__cpo9iter_moveE,@object
	.size		_ZN40_INTERNAL_a7d7514c_4_k_cu_b1a131d2_845764cuda3std6ranges3__45__cpo9iter_moveE,(_ZN40_INTERNAL_a7d7514c_4_k_cu_b1a131d2_845766thrust24THRUST_300001_SM_1000_NS12placeholders2_2E - _ZN40_INTERNAL_a7d7514c_4_k_cu_b1a131d2_845764cuda3std6ranges3__45__cpo9iter_moveE)
_ZN40_INTERNAL_a7d7514c_4_k_cu_b1a131d2_845764cuda3std6ranges3__45__cpo9iter_moveE:
	.zero		1
	.type		_ZN40_INTERNAL_a7d7514c_4_k_cu_b1a131d2_845766thrust24THRUST_300001_SM_1000_NS12placeholders2_2E,@object
	.size		_ZN40_INTERNAL_a7d7514c_4_k_cu_b1a131d2_845766thrust24THRUST_300001_SM_1000_NS12placeholders2_2E,(_ZN40_INTERNAL_a7d7514c_4_k_cu_b1a131d2_845766thrust24THRUST_300001_SM_1000_NS12placeholders2_4E - _ZN40_INTERNAL_a7d7514c_4_k_cu_b1a131d2_845766thrust24THRUST_300001_SM_1000_NS12placeholders2_2E)
_ZN40_INTERNAL_a7d7514c_4_k_cu_b1a131d2_845766thrust24THRUST_300001_SM_1000_NS12placeholders2_2E:
	.zero		1
	.type		_ZN40_INTERNAL_a7d7514c_4_k_cu_b1a131d2_845766thrust24THRUST_300001_SM_1000_NS12placeholders2_4E,@object
	.size		_ZN40_INTERNAL_a7d7514c_4_k_cu_b1a131d2_845766thrust24THRUST_300001_SM_1000_NS12placeholders2_4E,(_ZN40_INTERNAL_a7d7514c_4_k_cu_b1a131d2_845764cuda3std3__45__cpo3endE - _ZN40_INTERNAL_a7d7514c_4_k_cu_b1a131d2_845766thrust24THRUST_300001_SM_1000_NS12placeholders2_4E)
_ZN40_INTERNAL_a7d7514c_4_k_cu_b1a131d2_845766thrust24THRUST_300001_SM_1000_NS12placeholders2_4E:
	.zero		1
	.type		_ZN40_INTERNAL_a7d7514c_4_k_cu_b1a131d2_845764cuda3std3__45__cpo3endE,@object
	.size		_ZN40_INTERNAL_a7d7514c_4_k_cu_b1a131d2_845764cuda3std3__45__cpo3endE,(_ZN40_INTERNAL_a7d7514c_4_k_cu_b1a131d2_845764cuda3std6ranges3__45__cpo3endE - _ZN40_INTERNAL_a7d7514c_4_k_cu_b1a131d2_845764cuda3std3__45__cpo3endE)
_ZN40_INTERNAL_a7d7514c_4_k_cu_b1a131d2_845764cuda3std3__45__cpo3endE:
	.zero		1
	.type		_ZN40_INTERNAL_a7d7514c_4_k_cu_b1a131d2_845764cuda3std6ranges3__45__cpo3endE,@object
	.size		_ZN40_INTERNAL_a7d7514c_4_k_cu_b1a131d2_845764cuda3std6ranges3__45__cpo3endE,(_ZN40_INTERNAL_a7d7514c_4_k_cu_b1a131d2_845764cuda3std3__419piecewise_constructE - _ZN40_INTERNAL_a7d7514c_4_k_cu_b1a131d2_845764cuda3std6ranges3__45__cpo3endE)
_ZN40_INTERNAL_a7d7514c_4_k_cu_b1a131d2_845764cuda3std6ranges3__45__cpo3endE:
	.zero		1
	.type		_ZN40_INTERNAL_a7d7514c_4_k_cu_b1a131d2_845764cuda3std3__419piecewise_constructE,@object
	.size		_ZN40_INTERNAL_a7d7514c_4_k_cu_b1a131d2_845764cuda3std3__419piecewise_constructE,(_ZN40_INTERNAL_a7d7514c_4_k_cu_b1a131d2_845764cuda3std6ranges3__45__cpo5cdataE - _ZN40_INTERNAL_a7d7514c_4_k_cu_b1a131d2_845764cuda3std3__419piecewise_constructE)
_ZN40_INTERNAL_a7d7514c_4_k_cu_b1a131d2_845764cuda3std3__419piecewise_constructE:
	.zero		1
	.type		_ZN40_INTERNAL_a7d7514c_4_k_cu_b1a131d2_845764cuda3std6ranges3__45__cpo5cdataE,@object
	.size		_ZN40_INTERNAL_a7d7514c_4_k_cu_b1a131d2_845764cuda3std6ranges3__45__cpo5cdataE,(_ZN40_INTERNAL_a7d7514c_4_k_cu_b1a131d2_845766thrust24THRUST_300001_SM_1000_NS12placeholders2_8E - _ZN40_INTERNAL_a7d7514c_4_k_cu_b1a131d2_845764cuda3std6ranges3__45__cpo5cdataE)
_ZN40_INTERNAL_a7d7514c_4_k_cu_b1a131d2_845764cuda3std6ranges3__45__cpo5cdataE:
	.zero		1
	.type		_ZN40_INTERNAL_a7d7514c_4_k_cu_b1a131d2_845766thrust24THRUST_300001_SM_1000_NS12placeholders2_8E,@object
	.size		_ZN40_INTERNAL_a7d7514c_4_k_cu_b1a131d2_845766thrust24THRUST_300001_SM_1000_NS12placeholders2_8E,(_ZN40_INTERNAL_a7d7514c_4_k_cu_b1a131d2_845764cuda3std3__45__cpo4rendE - _ZN40_INTERNAL_a7d7514c_4_k_cu_b1a131d2_845766thrust24THRUST_300001_SM_1000_NS12placeholders2_8E)
_ZN40_INTERNAL_a7d7514c_4_k_cu_b1a131d2_845766thrust24THRUST_300001_SM_1000_NS12placeholders2_8E:
	.zero		1
	.type		_ZN40_INTERNAL_a7d7514c_4_k_cu_b1a131d2_845764cuda3std3__45__cpo4rendE,@object
	.size		_ZN40_INTERNAL_a7d7514c_4_k_cu_b1a131d2_845764cuda3std3__45__cpo4rendE,(_ZN40_INTERNAL_a7d7514c_4_k_cu_b1a131d2_845764cuda3std6ranges3__45__cpo9iter_swapE - _ZN40_INTERNAL_a7d7514c_4_k_cu_b1a131d2_845764cuda3std3__45__cpo4rendE)
_ZN40_INTERNAL_a7d7514c_4_k_cu_b1a131d2_845764cuda3std3__45__cpo4rendE:
	.zero		1
	.type		_ZN40_INTERNAL_a7d7514c_4_k_cu_b1a131d2_845764cuda3std6ranges3__45__cpo9iter_swapE,@object
	.size		_ZN40_INTERNAL_a7d7514c_4_k_cu_b1a131d2_845764cuda3std6ranges3__45__cpo9iter_swapE,(_ZN40_INTERNAL_a7d7514c_4_k_cu_b1a131d2_845764cuda3std3__48unexpectE - _ZN40_INTERNAL_a7d7514c_4_k_cu_b1a131d2_845764cuda3std6ranges3__45__cpo9iter_swapE)
_ZN40_INTERNAL_a7d7514c_4_k_cu_b1a131d2_845764cuda3std6ranges3__45__cpo9iter_swapE:
	.zero		1
	.type		_ZN40_INTERNAL_a7d7514c_4_k_cu_b1a131d2_845764cuda3std3__48unexpectE,@object
	.size		_ZN40_INTERNAL_a7d7514c_4_k_cu_b1a131d2_845764cuda3std3__48unexpectE,(_ZN40_INTERNAL_a7d7514c_4_k_cu_b1a131d2_845766thrust24THRUST_300001_SM_1000_NS6system6detail10sequential3seqE - _ZN40_INTERNAL_a7d7514c_4_k_cu_b1a131d2_845764cuda3std3__48unexpectE)
_ZN40_INTERNAL_a7d7514c_4_k_cu_b1a131d2_845764cuda3std3__48unexpectE:
	.zero		1
	.type		_ZN40_INTERNAL_a7d7514c_4_k_cu_b1a131d2_845766thrust24THRUST_300001_SM_1000_NS6system6detail10sequential3seqE,@object
	.size		_ZN40_INTERNAL_a7d7514c_4_k_cu_b1a131d2_845766thrust24THRUST_300001_SM_1000_NS6system6detail10sequential3seqE,(.L_29 - _ZN40_INTERNAL_a7d7514c_4_k_cu_b1a131d2_845766thrust24THRUST_300001_SM_1000_NS6system6detail10sequential3seqE)
_ZN40_INTERNAL_a7d7514c_4_k_cu_b1a131d2_845766thrust24THRUST_300001_SM_1000_NS6system6detail10sequential3seqE:
	.zero		1
.L_29:


//--------------------- .nv.constant0._ZN3cub18CUB_300001_SM_10006detail11EmptyKernelIvEEvv --------------------------
	.section	.nv.constant0._ZN3cub18CUB_300001_SM_10006detail11EmptyKernelIvEEvv,"a",@progbits
	.sectionflags	@""
	.align	4
.nv.constant0._ZN3cub18CUB_300001_SM_10006detail11EmptyKernelIvEEvv:
	.zero		896


//--------------------- SYMBOLS --------------------------

	.type		.nv.reservedSmem.offset0,@object
	.size		.nv.reservedSmem.offset0,0x4
